	.headerflags	@"EF_CUDA_TEXMODE_UNIFIED EF_CUDA_64BIT_ADDRESS EF_CUDA_ACCELERATORS EF_CUDA_SM90 EF_CUDA_VIRTUAL_SM(EF_CUDA_SM90)"
	.elftype	@"ET_EXEC"


//--------------------- .nv.info                  --------------------------
	.section	.nv.info,"",@"SHT_CUDA_INFO"
	.align	4


	//----- nvinfo : EIATTR_REGCOUNT
	.align		4
        /*0000*/ 	.byte	0x04, 0x2f
        /*0002*/ 	.short	(.L_1 - .L_0)
	.align		4
.L_0:
        /*0004*/ 	.word	index@(triton_poi_fused_add_convolution_relu_30)
        /*0008*/ 	.word	0x0000000e


	//----- nvinfo : EIATTR_MIN_STACK_SIZE
	.align		4
.L_1:
        /*000c*/ 	.byte	0x04, 0x12
        /*000e*/ 	.short	(.L_3 - .L_2)
	.align		4
.L_2:
        /*0010*/ 	.word	index@(triton_poi_fused_add_convolution_relu_30)
        /*0014*/ 	.word	0x00000000


	//----- nvinfo : EIATTR_FRAME_SIZE
	.align		4
.L_3:
        /*0018*/ 	.byte	0x04, 0x11
        /*001a*/ 	.short	(.L_5 - .L_4)
	.align		4
.L_4:
        /*001c*/ 	.word	index@(triton_poi_fused_add_convolution_relu_30)
        /*0020*/ 	.word	0x00000000


	//----- nvinfo : EIATTR_MIN_STACK_SIZE
	.align		4
.L_5:
        /*0024*/ 	.byte	0x04, 0x12
        /*0026*/ 	.short	(.L_7 - .L_6)
	.align		4
.L_6:
        /*0028*/ 	.word	index@(triton_poi_fused_add_convolution_relu_30)
        /*002c*/ 	.word	0x00000000
.L_7:


//--------------------- .nv.info.triton_poi_fused_add_convolution_relu_30 --------------------------
	.section	.nv.info.triton_poi_fused_add_convolution_relu_30,"",@"SHT_CUDA_INFO"
	.sectionflags	@""
	.align	4


	//----- nvinfo : EIATTR_CUDA_API_VERSION
	.align		4
        /*0000*/ 	.byte	0x04, 0x37
        /*0002*/ 	.short	(.L_9 - .L_8)
.L_8:
        /*0004*/ 	.word	0x0000007c


	//----- nvinfo : EIATTR_KPARAM_INFO
	.align		4
.L_9:
        /*0008*/ 	.byte	0x04, 0x17
        /*000a*/ 	.short	(.L_11 - .L_10)
.L_10:
        /*000c*/ 	.word	0x00000000
        /*0010*/ 	.short	0x0003
        /*0012*/ 	.short	0x0018
        /*0014*/ 	.byte	0x00, 0xf0, 0x11, 0x00


	//----- nvinfo : EIATTR_KPARAM_INFO
	.align		4
.L_11:
        /*0018*/ 	.byte	0x04, 0x17
        /*001a*/ 	.short	(.L_13 - .L_12)
.L_12:
        /*001c*/ 	.word	0x00000000
        /*0020*/ 	.short	0x0002
        /*0022*/ 	.short	0x0010
        /*0024*/ 	.byte	0x00, 0xf4, 0x21, 0x00


	//----- nvinfo : EIATTR_KPARAM_INFO
	.align		4
.L_13:
        /*0028*/ 	.byte	0x04, 0x17
        /*002a*/ 	.short	(.L_15 - .L_14)
.L_14:
        /*002c*/ 	.word	0x00000000
        /*0030*/ 	.short	0x0001
        /*0032*/ 	.short	0x0008
        /*0034*/ 	.byte	0x00, 0xf4, 0x21, 0x00


	//----- nvinfo : EIATTR_KPARAM_INFO
	.align		4
.L_15:
        /*0038*/ 	.byte	0x04, 0x17
        /*003a*/ 	.short	(.L_17 - .L_16)
.L_16:
        /*003c*/ 	.word	0x00000000
        /*0040*/ 	.short	0x0000
        /*0042*/ 	.short	0x0000
        /*0044*/ 	.byte	0x00, 0xf4, 0x21, 0x00


	//----- nvinfo : EIATTR_SPARSE_MMA_MASK
	.align		4
.L_17:
        /*0048*/ 	.byte	0x03, 0x50
        /*004a*/ 	.short	0x0000


	//----- nvinfo : EIATTR_MAXREG_COUNT
	.align		4
        /*004c*/ 	.byte	0x03, 0x1b
        /*004e*/ 	.short	0x00ff


	//----- nvinfo : EIATTR_EXIT_INSTR_OFFSETS
	.align		4
        /*0050*/ 	.byte	0x04, 0x1c
        /*0052*/ 	.short	(.L_19 - .L_18)


	//   ....[0]....
.L_18:
        /*0054*/ 	.word	0x000001b0


	//   ....[1]....
        /*0058*/ 	.word	0x000001d0


	//----- nvinfo : EIATTR_REQNTID
	.align		4
.L_19:
        /*005c*/ 	.byte	0x04, 0x10
        /*005e*/ 	.short	(.L_21 - .L_20)
.L_20:
        /*0060*/ 	.word	0x00000080
        /*0064*/ 	.word	0x00000001
        /*0068*/ 	.word	0x00000001


	//----- nvinfo : EIATTR_CBANK_PARAM_SIZE
	.align		4
.L_21:
        /*006c*/ 	.byte	0x03, 0x19
        /*006e*/ 	.short	0x001c


	//----- nvinfo : EIATTR_PARAM_CBANK
	.align		4
        /*0070*/ 	.byte	0x04, 0x0a
        /*0072*/ 	.short	(.L_23 - .L_22)
	.align		4
.L_22:
        /*0074*/ 	.word	index@(.nv.constant0.triton_poi_fused_add_convolution_relu_30)
        /*0078*/ 	.short	0x0210
        /*007a*/ 	.short	0x001c


	//----- nvinfo : EIATTR_SW_WAR
	.align		4
.L_23:
        /*007c*/ 	.byte	0x04, 0x36
        /*007e*/ 	.short	(.L_25 - .L_24)
.L_24:
        /*0080*/ 	.word	0x00000008
.L_25:


//--------------------- .nv.callgraph             --------------------------
	.section	.nv.callgraph,"",@"SHT_CUDA_CALLGRAPH"
	.align	4
	.sectionentsize	8
	.align		4
        /*0000*/ 	.word	0x00000000
	.align		4
        /*0004*/ 	.word	0xffffffff
	.align		4
        /*0008*/ 	.word	0x00000000
	.align		4
        /*000c*/ 	.word	0xfffffffe
	.align		4
        /*0010*/ 	.word	0x00000000
	.align		4
        /*0014*/ 	.word	0xfffffffd
	.align		4
        /*0018*/ 	.word	0x00000000
	.align		4
        /*001c*/ 	.word	0xfffffffc


//--------------------- .text.triton_poi_fused_add_convolution_relu_30 --------------------------
	.section	.text.triton_poi_fused_add_convolution_relu_30,"ax",@progbits
	.align	128
        .global         triton_poi_fused_add_convolution_relu_30
        .type           triton_poi_fused_add_convolution_relu_30,@function
        .size           triton_poi_fused_add_convolution_relu_30,(.L_x_1 - triton_poi_fused_add_convolution_relu_30)
        .other          triton_poi_fused_add_convolution_relu_30,@"STO_CUDA_ENTRY STV_DEFAULT"
triton_poi_fused_add_convolution_relu_30:
.text.triton_poi_fused_add_convolution_relu_30:
[----:B------:R-:W0:Y:S02]  /*0000*/  LDC R1, c[0x0][0x28] ;  /* 0x00000a00ff017b82 */ /* 0x000e240000000800 */
[----:B------:R-:W1:Y:S01]  /*0010*/  S2R R0, SR_TID.X ;  /* 0x0000000000007919 */ /* 0x000e620000002100 */
[----:B------:R-:W2:Y:S01]  /*0020*/  LDC.64 R4, c[0x0][0x218] ;  /* 0x00008600ff047b82 */ /* 0x000ea20000000a00 */
[----:B------:R-:W-:Y:S01]  /*0030*/  ULDC.64 UR4, c[0x0][0x208] ;  /* 0x0000820000047ab9 */ /* 0x000fe20000000a00 */
[----:B------:R-:W3:Y:S06]  /*0040*/  S2R R9, SR_CTAID.X ;  /* 0x0000000000097919 */ /* 0x000eec0000002500 */
[----:B------:R-:W4:Y:S08]  /*0050*/  LDC.64 R2, c[0x0][0x210] ;  /* 0x00008400ff027b82 */ /* 0x000f300000000a00 */
[----:B------:R-:W5:Y:S01]  /*0060*/  LDC.64 R6, c[0x0][0x220] ;  /* 0x00008800ff067b82 */ /* 0x000f620000000a00 */
[----:B-1----:R-:W-:-:S04]  /*0070*/  LOP3.LUT R0, R0, 0x7f, RZ, 0xc0, !PT ;  /* 0x0000007f00007812 */ /* 0x002fc800078ec0ff */
[----:B---3--:R-:W-:-:S04]  /*0080*/  LEA R9, R9, R0, 0x7 ;  /* 0x0000000009097211 */ /* 0x008fc800078e38ff */
[C---:B------:R-:W-:Y:S01]  /*0090*/  ISETP.GE.AND P1, PT, R9.reuse, 0x1800, PT ;  /* 0x000018000900780c */ /* 0x040fe20003f26270 */
[----:B------:R-:W-:Y:S01]  /*00a0*/  IMAD.HI R0, R9, 0x2aaaaaab, RZ ;  /* 0x2aaaaaab09007827 */ /* 0x000fe200078e02ff */
[----:B------:R-:W-:-:S03]  /*00b0*/  HFMA2.MMA R8, -RZ, RZ, 0, 0 ;  /* 0x00000000ff087435 */ /* 0x000fc600000001ff */
[----:B----4-:R-:W-:Y:S01]  /*00c0*/  IMAD.WIDE R2, R9, 0x4, R2 ;  /* 0x0000000409027825 */ /* 0x010fe200078e0202 */
[----:B------:R-:W-:-:S04]  /*00d0*/  SHF.R.U32.HI R11, RZ, 0x1f, R0 ;  /* 0x0000001fff0b7819 */ /* 0x000fc80000011600 */
[----:B------:R-:W-:-:S05]  /*00e0*/  LEA.HI R0, R0, R11, RZ, 0x1c ;  /* 0x0000000b00007211 */ /* 0x000fca00078fe0ff */
[----:B------:R-:W-:Y:S01]  /*00f0*/  IMAD R11, R0, -0x60, R9 ;  /* 0xffffffa0000b7824 */ /* 0x000fe200078e0209 */
[----:B------:R-:W-:-:S03]  /*0100*/  MOV R0, RZ ;  /* 0x000000ff00007202 */ /* 0x000fc60000000f00 */
[----:B--2---:R-:W-:Y:S01]  /*0110*/  IMAD.WIDE R4, R11, 0x4, R4 ;  /* 0x000000040b047825 */ /* 0x004fe200078e0204 */
[----:B------:R-:W-:Y:S02]  /*0120*/  HFMA2.MMA R11, -RZ, RZ, 0, 0 ;  /* 0x00000000ff0b7435 */ /* 0x000fe400000001ff */
[----:B------:R-:W2:Y:S01]  /*0130*/  @!P1 LDG.E R0, desc[UR4][R2.64] ;  /* 0x0000000402009981 */ /* 0x000ea2000c1e1900 */
[----:B-----5:R-:W-:-:S05]  /*0140*/  IMAD.WIDE R6, R9, 0x4, R6 ;  /* 0x0000000409067825 */ /* 0x020fca00078e0206 */
[----:B------:R-:W3:Y:S04]  /*0150*/  @!P1 LDG.E R8, desc[UR4][R6.64] ;  /* 0x0000000406089981 */ /* 0x000ee8000c1e1900 */
[----:B------:R-:W2:Y:S02]  /*0160*/  @!P1 LDG.E.EL R11, desc[UR4][R4.64] ;  /* 0x00000004040b9981 */ /* 0x000ea4000c2e1900 */
[----:B--2---:R-:W-:-:S04]  /*0170*/  FADD R11, R11, R0 ;  /* 0x000000000b0b7221 */ /* 0x004fc80000000000 */
[C---:B---3--:R-:W-:Y:S01]  /*0180*/  FADD R0, R11.reuse, R8 ;  /* 0x000000080b007221 */ /* 0x048fe20000000000 */
[----:B------:R-:W-:-:S04]  /*0190*/  FSETP.GEU.AND P0, PT, R11, -R8, PT ;  /* 0x800000080b00720b */ /* 0x000fc80003f0e000 */
[----:B------:R-:W-:Y:S01]  /*01a0*/  FSEL R9, R0, RZ, P0 ;  /* 0x000000ff00097208 */ /* 0x000fe20000000000 */
[----:B------:R-:W-:Y:S08]  /*01b0*/  @P1 EXIT ;  /* 0x000000000000194d */ /* 0x000ff00003800000 */
[----:B------:R-:W-:Y:S01]  /*01c0*/  STG.E desc[UR4][R2.64], R9 ;  /* 0x0000000902007986 */ /* 0x000fe2000c101904 */
[----:B------:R-:W-:Y:S05]  /*01d0*/  EXIT ;  /* 0x000000000000794d */ /* 0x000fea0003800000 */
.L_x_0:
[----:B------:R-:W-:-:S00]  /*01e0*/  BRA `(.L_x_0) ;  /* 0xfffffffc00fc7947 */ /* 0x000fc0000383ffff */
[----:B------:R-:W-:-:S00]  /*01f0*/  NOP ;  /* 0x0000000000007918 */ /* 0x000fc00000000000 */
        /* <DEDUP_REMOVED lines=8> */
.L_x_1:


//--------------------- .nv.constant0.triton_poi_fused_add_convolution_relu_30 --------------------------
	.section	.nv.constant0.triton_poi_fused_add_convolution_relu_30,"a",@progbits
	.sectionflags	@""
	.align	4
.nv.constant0.triton_poi_fused_add_convolution_relu_30:
	.zero		556
